//
// Generated by NVIDIA NVVM Compiler
//
// Compiler Build ID: CL-36424714
// Cuda compilation tools, release 13.0, V13.0.88
// Based on NVVM 20.0.0
//

.version 9.0
.target sm_100
.address_size 64

	// .globl	_Z5solvePiS_S_ii

.visible .entry _Z5solvePiS_S_ii(
	.param .u64 .ptr .align 1 _Z5solvePiS_S_ii_param_0,
	.param .u64 .ptr .align 1 _Z5solvePiS_S_ii_param_1,
	.param .u64 .ptr .align 1 _Z5solvePiS_S_ii_param_2,
	.param .u32 _Z5solvePiS_S_ii_param_3,
	.param .u32 _Z5solvePiS_S_ii_param_4
)
{
	.reg .pred 	%p<2>;
	.reg .b32 	%r<11>;
	.reg .b64 	%rd<11>;

	ld.param.u64 	%rd1, [_Z5solvePiS_S_ii_param_0];
	ld.param.u64 	%rd2, [_Z5solvePiS_S_ii_param_1];
	ld.param.u64 	%rd3, [_Z5solvePiS_S_ii_param_2];
	ld.param.u32 	%r2, [_Z5solvePiS_S_ii_param_3];
	ld.param.u32 	%r3, [_Z5solvePiS_S_ii_param_4];
	mov.u32 	%r4, %ctaid.x;
	mov.u32 	%r5, %ntid.x;
	mov.u32 	%r6, %tid.x;
	mad.lo.s32 	%r1, %r4, %r5, %r6;
	setp.gt.s32 	%p1, %r1, 16777215;
	@%p1 bra 	$L__BB0_2;
	cvta.to.global.u64 	%rd4, %rd1;
	cvta.to.global.u64 	%rd5, %rd2;
	cvta.to.global.u64 	%rd6, %rd3;
	mul.wide.s32 	%rd7, %r1, 4;
	add.s64 	%rd8, %rd4, %rd7;
	ld.global.u32 	%r7, [%rd8];
	mul.lo.s32 	%r8, %r7, %r2;
	add.s64 	%rd9, %rd5, %rd7;
	ld.global.u32 	%r9, [%rd9];
	mad.lo.s32 	%r10, %r9, %r3, %r8;
	add.s64 	%rd10, %rd6, %rd7;
	st.global.u32 	[%rd10], %r10;
$L__BB0_2:
	ret;

}


// ===== COMPILED SASS (sm_100) =====

	.target	sm_100

	.elftype	@"ET_EXEC"


//--------------------- .note.nv.tkinfo           --------------------------
	.section	.note.nv.tkinfo,"",@"SHT_NOTE"
	.sectionflags	@"SHF_NOTE_NV_TKINFO"
	.tkinfo
        /*0018*/ 	.word	0x00000002
        /*0030*/ 	.string	""
        /*0030*/ 	.string	"ptxas"
        /*0030*/ 	.string	"Cuda compilation tools, release 13.0, V13.0.88"
        /*0030*/ 	.string	"Build cuda_13.0.r13.0/compiler.36424714_0"
        /*0030*/ 	.string	"-arch sm_100 -m 64 "



//--------------------- .note.nv.cuinfo           --------------------------
	.section	.note.nv.cuinfo,"",@"SHT_NOTE"
	.sectionflags	@"SHF_NOTE_NV_CUINFO"
        /*0018*/ 	.short	0x0002
        /*001a*/ 	.short	0x0064
        /*001c*/ 	.short	0x0082
	.zero		2


//--------------------- .nv.info                  --------------------------
	.section	.nv.info,"",@"SHT_CUDA_INFO"
	.align	4


	//----- nvinfo : EIATTR_REGCOUNT
	.align		4
        /*0000*/ 	.byte	0x04, 0x2f
        /*0002*/ 	.short	(.L_1 - .L_0)
	.align		4
.L_0:
        /*0004*/ 	.word	index@(_Z5solvePiS_S_ii)
        /*0008*/ 	.word	0x0000000c


	//----- nvinfo : EIATTR_FRAME_SIZE
	.align		4
.L_1:
        /*000c*/ 	.byte	0x04, 0x11
        /*000e*/ 	.short	(.L_3 - .L_2)
	.align		4
.L_2:
        /*0010*/ 	.word	index@(_Z5solvePiS_S_ii)
        /*0014*/ 	.word	0x00000000


	//----- nvinfo : EIATTR_MIN_STACK_SIZE
	.align		4
.L_3:
        /*0018*/ 	.byte	0x04, 0x12
        /*001a*/ 	.short	(.L_5 - .L_4)
	.align		4
.L_4:
        /*001c*/ 	.word	index@(_Z5solvePiS_S_ii)
        /*0020*/ 	.word	0x00000000
.L_5:


//--------------------- .nv.compat                --------------------------
	.section	.nv.compat,"",@"SHT_CUDA_COMPAT_INFO"
	.align	4
        /*0000*/ 	.byte	0x02, 0x09, 0x00, 0x00, 0x02, 0x02, 0x01, 0x00, 0x02, 0x05, 0x05, 0x00, 0x03, 0x07, 0x01, 0x01
        /*0010*/ 	.byte	0x02, 0x03, 0x00, 0x00, 0x02, 0x06, 0x01, 0x00, 0x04, 0x0b, 0x08, 0x00, 0x09, 0x00, 0x00, 0x00
        /*0020*/ 	.byte	0x00, 0x00, 0x00, 0x00


//--------------------- .nv.info._Z5solvePiS_S_ii --------------------------
	.section	.nv.info._Z5solvePiS_S_ii,"",@"SHT_CUDA_INFO"
	.sectionflags	@""
	.align	4


	//----- nvinfo : EIATTR_CUDA_API_VERSION
	.align		4
        /*0000*/ 	.byte	0x04, 0x37
        /*0002*/ 	.short	(.L_7 - .L_6)
.L_6:
        /*0004*/ 	.word	0x00000082


	//----- nvinfo : EIATTR_KPARAM_INFO
	.align		4
.L_7:
        /*0008*/ 	.byte	0x04, 0x17
        /*000a*/ 	.short	(.L_9 - .L_8)
.L_8:
        /*000c*/ 	.word	0x00000000
        /*0010*/ 	.short	0x0004
        /*0012*/ 	.short	0x001c
        /*0014*/ 	.byte	0x00, 0xf0, 0x11, 0x00


	//----- nvinfo : EIATTR_KPARAM_INFO
	.align		4
.L_9:
        /*0018*/ 	.byte	0x04, 0x17
        /*001a*/ 	.short	(.L_11 - .L_10)
.L_10:
        /*001c*/ 	.word	0x00000000
        /*0020*/ 	.short	0x0003
        /*0022*/ 	.short	0x0018
        /*0024*/ 	.byte	0x00, 0xf0, 0x11, 0x00


	//----- nvinfo : EIATTR_KPARAM_INFO
	.align		4
.L_11:
        /*0028*/ 	.byte	0x04, 0x17
        /*002a*/ 	.short	(.L_13 - .L_12)
.L_12:
        /*002c*/ 	.word	0x00000000
        /*0030*/ 	.short	0x0002
        /*0032*/ 	.short	0x0010
        /*0034*/ 	.byte	0x00, 0xf5, 0x21, 0x00


	//----- nvinfo : EIATTR_KPARAM_INFO
	.align		4
.L_13:
        /*0038*/ 	.byte	0x04, 0x17
        /*003a*/ 	.short	(.L_15 - .L_14)
.L_14:
        /*003c*/ 	.word	0x00000000
        /*0040*/ 	.short	0x0001
        /*0042*/ 	.short	0x0008
        /*0044*/ 	.byte	0x00, 0xf5, 0x21, 0x00


	//----- nvinfo : EIATTR_KPARAM_INFO
	.align		4
.L_15:
        /*0048*/ 	.byte	0x04, 0x17
        /*004a*/ 	.short	(.L_17 - .L_16)
.L_16:
        /*004c*/ 	.word	0x00000000
        /*0050*/ 	.short	0x0000
        /*0052*/ 	.short	0x0000
        /*0054*/ 	.byte	0x00, 0xf5, 0x21, 0x00


	//----- nvinfo : EIATTR_SPARSE_MMA_MASK
	.align		4
.L_17:
        /*0058*/ 	.byte	0x03, 0x50
        /*005a*/ 	.short	0x0000


	//----- nvinfo : EIATTR_MAXREG_COUNT
	.align		4
        /*005c*/ 	.byte	0x03, 0x1b
        /*005e*/ 	.short	0x00ff


	//----- nvinfo : EIATTR_MERCURY_ISA_VERSION
	.align		4
        /*0060*/ 	.byte	0x03, 0x5f
        /*0062*/ 	.short	0x0101


	//----- nvinfo : EIATTR_VRC_CTA_INIT_COUNT
	.align		4
        /*0064*/ 	.byte	0x02, 0x4a
	.zero		1
	.zero		1


	//----- nvinfo : EIATTR_EXIT_INSTR_OFFSETS
	.align		4
        /*0068*/ 	.byte	0x04, 0x1c
        /*006a*/ 	.short	(.L_19 - .L_18)


	//   ....[0]....
.L_18:
        /*006c*/ 	.word	0x00000060


	//   ....[1]....
        /*0070*/ 	.word	0x00000140


	//----- nvinfo : EIATTR_CBANK_PARAM_SIZE
	.align		4
.L_19:
        /*0074*/ 	.byte	0x03, 0x19
        /*0076*/ 	.short	0x0020


	//----- nvinfo : EIATTR_PARAM_CBANK
	.align		4
        /*0078*/ 	.byte	0x04, 0x0a
        /*007a*/ 	.short	(.L_21 - .L_20)
	.align		4
.L_20:
        /*007c*/ 	.word	index@(.nv.constant0._Z5solvePiS_S_ii)
        /*0080*/ 	.short	0x0380
        /*0082*/ 	.short	0x0020


	//----- nvinfo : EIATTR_SW_WAR
	.align		4
.L_21:
        /*0084*/ 	.byte	0x04, 0x36
        /*0086*/ 	.short	(.L_23 - .L_22)
.L_22:
        /*0088*/ 	.word	0x00000008
.L_23:


//--------------------- .nv.callgraph             --------------------------
	.section	.nv.callgraph,"",@"SHT_CUDA_CALLGRAPH"
	.align	4
	.sectionentsize	8
	.align		4
        /*0000*/ 	.word	0x00000000
	.align		4
        /*0004*/ 	.word	0xffffffff
	.align		4
        /*0008*/ 	.word	0x00000000
	.align		4
        /*000c*/ 	.word	0xfffffffe
	.align		4
        /*0010*/ 	.word	0x00000000
	.align		4
        /*0014*/ 	.word	0xfffffffd
	.align		4
        /*0018*/ 	.word	0x00000000
	.align		4
        /*001c*/ 	.word	0xfffffffc


//--------------------- .text._Z5solvePiS_S_ii    --------------------------
	.section	.text._Z5solvePiS_S_ii,"ax",@progbits
	.align	128
        .global         _Z5solvePiS_S_ii
        .type           _Z5solvePiS_S_ii,@function
        .size           _Z5solvePiS_S_ii,(.L_x_1 - _Z5solvePiS_S_ii)
        .other          _Z5solvePiS_S_ii,@"STO_CUDA_ENTRY STV_DEFAULT"
_Z5solvePiS_S_ii:
.text._Z5solvePiS_S_ii:
[----:B------:R-:W-:Y:S01]  /*0000*/  LDC R1, c[0x0][0x37c] ;  /* 0x0000df00ff017b82 */ /* 0x000fe20000000800 */
[----:B------:R-:W0:Y:S07]  /*0010*/  S2R R0, SR_TID.X ;  /* 0x0000000000007919 */ /* 0x000e2e0000002100 */
[----:B------:R-:W0:Y:S08]  /*0020*/  S2UR UR4, SR_CTAID.X ;  /* 0x00000000000479c3 */ /* 0x000e300000002500 */
[----:B------:R-:W0:Y:S02]  /*0030*/  LDC R9, c[0x0][0x360] ;  /* 0x0000d800ff097b82 */ /* 0x000e240000000800 */
[----:B0-----:R-:W-:-:S05]  /*0040*/  IMAD R9, R9, UR4, R0 ;  /* 0x0000000409097c24 */ /* 0x001fca000f8e0200 */
[----:B------:R-:W-:-:S13]  /*0050*/  ISETP.GT.AND P0, PT, R9, 0xffffff, PT ;  /* 0x00ffffff0900780c */ /* 0x000fda0003f04270 */
[----:B------:R-:W-:Y:S05]  /*0060*/  @P0 EXIT ;  /* 0x000000000000094d */ /* 0x000fea0003800000 */
[----:B------:R-:W0:Y:S01]  /*0070*/  LDC.64 R2, c[0x0][0x380] ;  /* 0x0000e000ff027b82 */ /* 0x000e220000000a00 */
[----:B------:R-:W1:Y:S01]  /*0080*/  LDCU.64 UR4, c[0x0][0x358] ;  /* 0x00006b00ff0477ac */ /* 0x000e620008000a00 */
[----:B------:R-:W2:Y:S06]  /*0090*/  LDCU.64 UR6, c[0x0][0x398] ;  /* 0x00007300ff0677ac */ /* 0x000eac0008000a00 */
[----:B------:R-:W3:Y:S08]  /*00a0*/  LDC.64 R4, c[0x0][0x388] ;  /* 0x0000e200ff047b82 */ /* 0x000ef00000000a00 */
[----:B------:R-:W4:Y:S01]  /*00b0*/  LDC.64 R6, c[0x0][0x390] ;  /* 0x0000e400ff067b82 */ /* 0x000f220000000a00 */
[----:B0-----:R-:W-:-:S06]  /*00c0*/  IMAD.WIDE R2, R9, 0x4, R2 ;  /* 0x0000000409027825 */ /* 0x001fcc00078e0202 */
[----:B-1----:R-:W2:Y:S01]  /*00d0*/  LDG.E R2, desc[UR4][R2.64] ;  /* 0x0000000402027981 */ /* 0x002ea2000c1e1900 */
[----:B---3--:R-:W-:-:S06]  /*00e0*/  IMAD.WIDE R4, R9, 0x4, R4 ;  /* 0x0000000409047825 */ /* 0x008fcc00078e0204 */
[----:B------:R-:W3:Y:S01]  /*00f0*/  LDG.E R5, desc[UR4][R4.64] ;  /* 0x0000000404057981 */ /* 0x000ee2000c1e1900 */
[----:B----4-:R-:W-:-:S04]  /*0100*/  IMAD.WIDE R6, R9, 0x4, R6 ;  /* 0x0000000409067825 */ /* 0x010fc800078e0206 */
[----:B--2---:R-:W-:-:S04]  /*0110*/  IMAD R0, R2, UR6, RZ ;  /* 0x0000000602007c24 */ /* 0x004fc8000f8e02ff */
[----:B---3--:R-:W-:-:S05]  /*0120*/  IMAD R9, R5, UR7, R0 ;  /* 0x0000000705097c24 */ /* 0x008fca000f8e0200 */
[----:B------:R-:W-:Y:S01]  /*0130*/  STG.E desc[UR4][R6.64], R9 ;  /* 0x0000000906007986 */ /* 0x000fe2000c101904 */
[----:B------:R-:W-:Y:S05]  /*0140*/  EXIT ;  /* 0x000000000000794d */ /* 0x000fea0003800000 */
.L_x_0:
[----:B------:R-:W-:-:S00]  /*0150*/  BRA `(.L_x_0) ;  /* 0xfffffffc00fc7947 */ /* 0x000fc0000383ffff */
[----:B------:R-:W-:-:S00]  /*0160*/  NOP ;  /* 0x0000000000007918 */ /* 0x000fc00000000000 */
        /* <DEDUP_REMOVED lines=9> */
.L_x_1:


//--------------------- .nv.shared.reserved.0     --------------------------
	.section	.nv.shared.reserved.0,"aw",@nobits
	.weak		__nv_reservedSMEM_offset_0_alias
	.size		__nv_reservedSMEM_offset_0_alias, 0, 64
	.other		__nv_reservedSMEM_offset_0_alias,@"STO_CUDA_RESERVED_SHARED STV_DEFAULT"
__nv_reservedSMEM_offset_0_alias:
	.zero		0
	.zero		64


//--------------------- .nv.constant0._Z5solvePiS_S_ii --------------------------
	.section	.nv.constant0._Z5solvePiS_S_ii,"a",@progbits
	.sectionflags	@""
	.align	4
.nv.constant0._Z5solvePiS_S_ii:
	.zero		928


//--------------------- SYMBOLS --------------------------

	.type		.nv.reservedSmem.offset0,@object
	.size		.nv.reservedSmem.offset0,0x4
